	.headerflags	@"EF_CUDA_TEXMODE_UNIFIED EF_CUDA_64BIT_ADDRESS EF_CUDA_ACCELERATORS EF_CUDA_SM90 EF_CUDA_VIRTUAL_SM(EF_CUDA_SM90)"
	.elftype	@"ET_EXEC"


//--------------------- .nv.info                  --------------------------
	.section	.nv.info,"",@"SHT_CUDA_INFO"
	.align	4


	//----- nvinfo : EIATTR_REGCOUNT
	.align		4
        /*0000*/ 	.byte	0x04, 0x2f
        /*0002*/ 	.short	(.L_1 - .L_0)
	.align		4
.L_0:
        /*0004*/ 	.word	index@(triton_poi_fused_cat_convolution_35)
        /*0008*/ 	.word	0x00000028


	//----- nvinfo : EIATTR_MIN_STACK_SIZE
	.align		4
.L_1:
        /*000c*/ 	.byte	0x04, 0x12
        /*000e*/ 	.short	(.L_3 - .L_2)
	.align		4
.L_2:
        /*0010*/ 	.word	index@(triton_poi_fused_cat_convolution_35)
        /*0014*/ 	.word	0x00000000


	//----- nvinfo : EIATTR_FRAME_SIZE
	.align		4
.L_3:
        /*0018*/ 	.byte	0x04, 0x11
        /*001a*/ 	.short	(.L_5 - .L_4)
	.align		4
.L_4:
        /*001c*/ 	.word	index@(triton_poi_fused_cat_convolution_35)
        /*0020*/ 	.word	0x00000000


	//----- nvinfo : EIATTR_MIN_STACK_SIZE
	.align		4
.L_5:
        /*0024*/ 	.byte	0x04, 0x12
        /*0026*/ 	.short	(.L_7 - .L_6)
	.align		4
.L_6:
        /*0028*/ 	.word	index@(triton_poi_fused_cat_convolution_35)
        /*002c*/ 	.word	0x00000000
.L_7:


//--------------------- .nv.info.triton_poi_fused_cat_convolution_35 --------------------------
	.section	.nv.info.triton_poi_fused_cat_convolution_35,"",@"SHT_CUDA_INFO"
	.sectionflags	@""
	.align	4


	//----- nvinfo : EIATTR_CUDA_API_VERSION
	.align		4
        /*0000*/ 	.byte	0x04, 0x37
        /*0002*/ 	.short	(.L_9 - .L_8)
.L_8:
        /*0004*/ 	.word	0x0000007c


	//----- nvinfo : EIATTR_KPARAM_INFO
	.align		4
.L_9:
        /*0008*/ 	.byte	0x04, 0x17
        /*000a*/ 	.short	(.L_11 - .L_10)
.L_10:
        /*000c*/ 	.word	0x00000000
        /*0010*/ 	.short	0x0004
        /*0012*/ 	.short	0x001c
        /*0014*/ 	.byte	0x00, 0xf0, 0x11, 0x00


	//----- nvinfo : EIATTR_KPARAM_INFO
	.align		4
.L_11:
        /*0018*/ 	.byte	0x04, 0x17
        /*001a*/ 	.short	(.L_13 - .L_12)
.L_12:
        /*001c*/ 	.word	0x00000000
        /*0020*/ 	.short	0x0003
        /*0022*/ 	.short	0x0018
        /*0024*/ 	.byte	0x00, 0xf0, 0x11, 0x00


	//----- nvinfo : EIATTR_KPARAM_INFO
	.align		4
.L_13:
        /*0028*/ 	.byte	0x04, 0x17
        /*002a*/ 	.short	(.L_15 - .L_14)
.L_14:
        /*002c*/ 	.word	0x00000000
        /*0030*/ 	.short	0x0002
        /*0032*/ 	.short	0x0010
        /*0034*/ 	.byte	0x00, 0xf4, 0x21, 0x00


	//----- nvinfo : EIATTR_KPARAM_INFO
	.align		4
.L_15:
        /*0038*/ 	.byte	0x04, 0x17
        /*003a*/ 	.short	(.L_17 - .L_16)
.L_16:
        /*003c*/ 	.word	0x00000000
        /*0040*/ 	.short	0x0001
        /*0042*/ 	.short	0x0008
        /*0044*/ 	.byte	0x00, 0xf4, 0x21, 0x00


	//----- nvinfo : EIATTR_KPARAM_INFO
	.align		4
.L_17:
        /*0048*/ 	.byte	0x04, 0x17
        /*004a*/ 	.short	(.L_19 - .L_18)
.L_18:
        /*004c*/ 	.word	0x00000000
        /*0050*/ 	.short	0x0000
        /*0052*/ 	.short	0x0000
        /*0054*/ 	.byte	0x00, 0xf4, 0x21, 0x00


	//----- nvinfo : EIATTR_SPARSE_MMA_MASK
	.align		4
.L_19:
        /*0058*/ 	.byte	0x03, 0x50
        /*005a*/ 	.short	0x0000


	//----- nvinfo : EIATTR_MAXREG_COUNT
	.align		4
        /*005c*/ 	.byte	0x03, 0x1b
        /*005e*/ 	.short	0x00ff


	//----- nvinfo : EIATTR_EXIT_INSTR_OFFSETS
	.align		4
        /*0060*/ 	.byte	0x04, 0x1c
        /*0062*/ 	.short	(.L_21 - .L_20)


	//   ....[0]....
.L_20:
        /*0064*/ 	.word	0x00000940


	//   ....[1]....
        /*0068*/ 	.word	0x00000960


	//----- nvinfo : EIATTR_REQNTID
	.align		4
.L_21:
        /*006c*/ 	.byte	0x04, 0x10
        /*006e*/ 	.short	(.L_23 - .L_22)
.L_22:
        /*0070*/ 	.word	0x00000100
        /*0074*/ 	.word	0x00000001
        /*0078*/ 	.word	0x00000001


	//----- nvinfo : EIATTR_CBANK_PARAM_SIZE
	.align		4
.L_23:
        /*007c*/ 	.byte	0x03, 0x19
        /*007e*/ 	.short	0x0020


	//----- nvinfo : EIATTR_PARAM_CBANK
	.align		4
        /*0080*/ 	.byte	0x04, 0x0a
        /*0082*/ 	.short	(.L_25 - .L_24)
	.align		4
.L_24:
        /*0084*/ 	.word	index@(.nv.constant0.triton_poi_fused_cat_convolution_35)
        /*0088*/ 	.short	0x0210
        /*008a*/ 	.short	0x0020


	//----- nvinfo : EIATTR_SW_WAR
	.align		4
.L_25:
        /*008c*/ 	.byte	0x04, 0x36
        /*008e*/ 	.short	(.L_27 - .L_26)
.L_26:
        /*0090*/ 	.word	0x00000008
.L_27:


//--------------------- .nv.callgraph             --------------------------
	.section	.nv.callgraph,"",@"SHT_CUDA_CALLGRAPH"
	.align	4
	.sectionentsize	8
	.align		4
        /*0000*/ 	.word	0x00000000
	.align		4
        /*0004*/ 	.word	0xffffffff
	.align		4
        /*0008*/ 	.word	0x00000000
	.align		4
        /*000c*/ 	.word	0xfffffffe
	.align		4
        /*0010*/ 	.word	0x00000000
	.align		4
        /*0014*/ 	.word	0xfffffffd
	.align		4
        /*0018*/ 	.word	0x00000000
	.align		4
        /*001c*/ 	.word	0xfffffffc


//--------------------- .text.triton_poi_fused_cat_convolution_35 --------------------------
	.section	.text.triton_poi_fused_cat_convolution_35,"ax",@progbits
	.sectionflags	@"SHF_BARRIERS=1"
	.align	128
        .global         triton_poi_fused_cat_convolution_35
        .type           triton_poi_fused_cat_convolution_35,@function
        .size           triton_poi_fused_cat_convolution_35,(.L_x_1 - triton_poi_fused_cat_convolution_35)
        .other          triton_poi_fused_cat_convolution_35,@"STO_CUDA_ENTRY STV_DEFAULT"
triton_poi_fused_cat_convolution_35:
.text.triton_poi_fused_cat_convolution_35:
[----:B------:R-:W0:Y:S01]  /*0000*/  LDC R1, c[0x0][0x28] ;  /* 0x00000a00ff017b82 */ /* 0x000e220000000800 */
[----:B------:R-:W1:Y:S07]  /*0010*/  S2R R31, SR_CTAID.Y ;  /* 0x00000000001f7919 */ /* 0x000e6e0000002600 */
[----:B------:R-:W2:Y:S01]  /*0020*/  LDC.64 R22, c[0x0][0x210] ;  /* 0x00008400ff167b82 */ /* 0x000ea20000000a00 */
[----:B------:R-:W-:Y:S02]  /*0030*/  CS2R R16, SRZ ;  /* 0x0000000000107805 */ /* 0x000fe4000001ff00 */
[----:B------:R-:W-:Y:S01]  /*0040*/  CS2R R18, SRZ ;  /* 0x0000000000127805 */ /* 0x000fe2000001ff00 */
[----:B------:R-:W3:Y:S01]  /*0050*/  S2R R25, SR_TID.X ;  /* 0x0000000000197919 */ /* 0x000ee20000002100 */
[----:B------:R-:W-:Y:S01]  /*0060*/  ULDC.64 UR6, c[0x0][0x208] ;  /* 0x0000820000067ab9 */ /* 0x000fe20000000a00 */
[----:B------:R-:W-:-:S02]  /*0070*/  CS2R R12, SRZ ;  /* 0x00000000000c7805 */ /* 0x000fc4000001ff00 */
[----:B------:R-:W-:Y:S01]  /*0080*/  CS2R R14, SRZ ;  /* 0x00000000000e7805 */ /* 0x000fe2000001ff00 */
[----:B------:R-:W4:Y:S01]  /*0090*/  S2R R29, SR_CTAID.X ;  /* 0x00000000001d7919 */ /* 0x000f220000002500 */
[----:B-1----:R-:W-:Y:S02]  /*00a0*/  IMAD.SHL.U32 R31, R31, 0x40, RZ ;  /* 0x000000401f1f7824 */ /* 0x002fe400078e00ff */
[----:B---3--:R-:W-:Y:S01]  /*00b0*/  IMAD.SHL.U32 R24, R25, 0x4, RZ ;  /* 0x0000000419187824 */ /* 0x008fe200078e00ff */
[----:B------:R-:W-:Y:S01]  /*00c0*/  SHF.R.U32.HI R30, RZ, 0x4, R25 ;  /* 0x00000004ff1e7819 */ /* 0x000fe20000011619 */
[----:B----4-:R-:W-:-:S03]  /*00d0*/  IMAD.SHL.U32 R29, R29, 0x40, RZ ;  /* 0x000000401d1d7824 */ /* 0x010fc600078e00ff */
[----:B------:R-:W-:Y:S02]  /*00e0*/  LOP3.LUT R0, R31, 0x3c, R24, 0xf8, !PT ;  /* 0x0000003c1f007812 */ /* 0x000fe400078ef818 */
[----:B------:R-:W-:Y:S02]  /*00f0*/  SGXT.U32 R30, R30, 0x4 ;  /* 0x000000041e1e781a */ /* 0x000fe40000000000 */
[----:B------:R-:W-:Y:S02]  /*0100*/  SHF.R.S32.HI R3, RZ, 0x1f, R0 ;  /* 0x0000001fff037819 */ /* 0x000fe40000011400 */
[----:B------:R-:W-:Y:S02]  /*0110*/  ISETP.GE.AND P0, PT, R0, 0x200, PT ;  /* 0x000002000000780c */ /* 0x000fe40003f06270 */
[----:B------:R-:W-:Y:S02]  /*0120*/  LEA.HI R3, R3, R0, RZ, 0x7 ;  /* 0x0000000003037211 */ /* 0x000fe400078f38ff */
[----:B------:R-:W-:-:S03]  /*0130*/  LOP3.LUT R28, R29, 0x30, R30, 0xfe, !PT ;  /* 0x000000301d1c7812 */ /* 0x000fc600078efe1e */
[C---:B------:R-:W-:Y:S01]  /*0140*/  IMAD.SHL.U32 R2, R3.reuse, 0x100, RZ ;  /* 0x0000010003027824 */ /* 0x040fe200078e00ff */
[----:B------:R-:W-:-:S04]  /*0150*/  LOP3.LUT R3, R3, 0xffffff80, RZ, 0xc0, !PT ;  /* 0xffffff8003037812 */ /* 0x000fc800078ec0ff */
[----:B------:R-:W-:-:S04]  /*0160*/  LOP3.LUT R2, R2, 0xffff8000, RZ, 0xc0, !PT ;  /* 0xffff800002027812 */ /* 0x000fc800078ec0ff */
[----:B------:R-:W-:Y:S02]  /*0170*/  IADD3 R5, R2, R0, -R3 ;  /* 0x0000000002057210 */ /* 0x000fe40007ffe803 */
[----:B------:R-:W-:Y:S02]  /*0180*/  LOP3.LUT R0, R29, R30, RZ, 0xfc, !PT ;  /* 0x0000001e1d007212 */ /* 0x000fe400078efcff */
[----:B------:R-:W-:Y:S02]  /*0190*/  LOP3.LUT R2, R29, 0x10, R30, 0xfe, !PT ;  /* 0x000000101d027812 */ /* 0x000fe400078efe1e */
[C---:B------:R-:W-:Y:S01]  /*01a0*/  ISETP.LT.AND P2, PT, R0.reuse, 0x100, !P0 ;  /* 0x000001000000780c */ /* 0x040fe20004741270 */
[--C-:B------:R-:W-:Y:S01]  /*01b0*/  IMAD R0, R0, 0x80, R5.reuse ;  /* 0x0000008000007824 */ /* 0x100fe200078e0205 */
[C---:B------:R-:W-:Y:S01]  /*01c0*/  ISETP.LT.AND P3, PT, R2.reuse, 0x100, !P0 ;  /* 0x000001000200780c */ /* 0x040fe20004761270 */
[----:B------:R-:W-:Y:S01]  /*01d0*/  IMAD R2, R2, 0x80, R5 ;  /* 0x0000008002027824 */ /* 0x000fe200078e0205 */
[----:B------:R-:W-:Y:S01]  /*01e0*/  LOP3.LUT R3, R29, 0x20, R30, 0xfe, !PT ;  /* 0x000000201d037812 */ /* 0x000fe200078efe1e */
[----:B--2---:R-:W-:-:S03]  /*01f0*/  IMAD.WIDE R26, R0, 0x4, R22 ;  /* 0x00000004001a7825 */ /* 0x004fc600078e0216 */
[----:B------:R-:W-:Y:S01]  /*0200*/  ISETP.LT.AND P4, PT, R3, 0x100, !P0 ;  /* 0x000001000300780c */ /* 0x000fe20004781270 */
[----:B------:R-:W-:Y:S01]  /*0210*/  IMAD.WIDE R32, R2, 0x4, R22 ;  /* 0x0000000402207825 */ /* 0x000fe200078e0216 */
[----:B------:R-:W-:-:S03]  /*0220*/  ISETP.LT.AND P0, PT, R28, 0x100, !P0 ;  /* 0x000001001c00780c */ /* 0x000fc60004701270 */
[--C-:B------:R-:W-:Y:S01]  /*0230*/  IMAD R3, R3, 0x80, R5.reuse ;  /* 0x0000008003037824 */ /* 0x100fe200078e0205 */
[----:B------:R1:W2:Y:S01]  /*0240*/  @P2 LDG.E.EL.128 R16, desc[UR6][R26.64] ;  /* 0x000000061a102981 */ /* 0x0002a2000c2e1d00 */
[----:B------:R-:W-:Y:S02]  /*0250*/  CS2R R8, SRZ ;  /* 0x0000000000087805 */ /* 0x000fe4000001ff00 */
[----:B------:R-:W-:Y:S01]  /*0260*/  CS2R R10, SRZ ;  /* 0x00000000000a7805 */ /* 0x000fe2000001ff00 */
[----:B------:R-:W-:Y:S01]  /*0270*/  IMAD R28, R28, 0x80, R5 ;  /* 0x000000801c1c7824 */ /* 0x000fe200078e0205 */
[----:B------:R-:W3:Y:S01]  /*0280*/  @P3 LDG.E.EL.128 R12, desc[UR6][R32.64] ;  /* 0x00000006200c3981 */ /* 0x000ee2000c2e1d00 */
[--C-:B------:R-:W-:Y:S01]  /*0290*/  IMAD.WIDE R20, R3, 0x4, R22.reuse ;  /* 0x0000000403147825 */ /* 0x100fe200078e0216 */
[----:B------:R-:W-:Y:S02]  /*02a0*/  CS2R R4, SRZ ;  /* 0x0000000000047805 */ /* 0x000fe4000001ff00 */
[----:B------:R-:W-:Y:S01]  /*02b0*/  CS2R R6, SRZ ;  /* 0x0000000000067805 */ /* 0x000fe2000001ff00 */
[----:B------:R-:W-:Y:S01]  /*02c0*/  IMAD.WIDE R22, R28, 0x4, R22 ;  /* 0x000000041c167825 */ /* 0x000fe200078e0216 */
[----:B------:R4:W5:Y:S04]  /*02d0*/  @P4 LDG.E.EL.128 R8, desc[UR6][R20.64] ;  /* 0x0000000614084981 */ /* 0x000968000c2e1d00 */
[----:B------:R4:W3:Y:S01]  /*02e0*/  @P0 LDG.E.EL.128 R4, desc[UR6][R22.64] ;  /* 0x0000000616040981 */ /* 0x0008e2000c2e1d00 */
[----:B------:R-:W4:Y:S01]  /*02f0*/  S2UR UR5, SR_CgaCtaId ;  /* 0x00000000000579c3 */ /* 0x000f220000008800 */
[----:B-1----:R-:W-:Y:S01]  /*0300*/  SHF.R.U32.HI R26, RZ, 0x2, R25 ;  /* 0x00000002ff1a7819 */ /* 0x002fe20000011619 */
[----:B------:R-:W-:Y:S01]  /*0310*/  IMAD.SHL.U32 R25, R25, 0x100, RZ ;  /* 0x0000010019197824 */ /* 0x000fe200078e00ff */
[----:B------:R-:W-:-:S02]  /*0320*/  UMOV UR4, 0x400 ;  /* 0x0000040000047882 */ /* 0x000fc40000000000 */
[----:B------:R-:W-:Y:S02]  /*0330*/  LOP3.LUT R26, R26, 0x3c, RZ, 0xc0, !PT ;  /* 0x0000003c1a1a7812 */ /* 0x000fe400078ec0ff */
[----:B------:R-:W-:-:S04]  /*0340*/  LOP3.LUT R27, R25, 0xf00, RZ, 0xc0, !PT ;  /* 0x00000f00191b7812 */ /* 0x000fc800078ec0ff */
[C---:B----4-:R-:W-:Y:S02]  /*0350*/  LOP3.LUT R21, R27.reuse, 0x40, RZ, 0xfc, !PT ;  /* 0x000000401b157812 */ /* 0x050fe400078efcff */
[C---:B0-----:R-:W-:Y:S02]  /*0360*/  LOP3.LUT R22, R27.reuse, 0x80, RZ, 0xfc, !PT ;  /* 0x000000801b167812 */ /* 0x041fe400078efcff */
[----:B------:R-:W-:Y:S01]  /*0370*/  LOP3.LUT R20, R27, R30, RZ, 0xfc, !PT ;  /* 0x0000001e1b147212 */ /* 0x000fe200078efcff */
[----:B------:R-:W-:-:S06]  /*0380*/  UPRMT UR4, UR5, 0x654, UR4 ;  /* 0x0000065405047896 */ /* 0x000fcc0008000004 */
[----:B------:R-:W-:Y:S01]  /*0390*/  VIADD R25, R26, UR4 ;  /* 0x000000041a197c36 */ /* 0x000fe20008000000 */
[C---:B------:R-:W-:Y:S02]  /*03a0*/  LOP3.LUT R26, R27.reuse, 0xc0, RZ, 0xfc, !PT ;  /* 0x000000c01b1a7812 */ /* 0x040fe400078efcff */
[----:B------:R-:W-:Y:S02]  /*03b0*/  LEA.HI R27, R27, UR4, RZ, 0x1c ;  /* 0x000000041b1b7c11 */ /* 0x000fe4000f8fe0ff */
[----:B------:R-:W-:Y:S02]  /*03c0*/  LEA.HI R21, R21, UR4, RZ, 0x1c ;  /* 0x0000000415157c11 */ /* 0x000fe4000f8fe0ff */
[----:B------:R-:W-:Y:S02]  /*03d0*/  LEA.HI R23, R22, UR4, RZ, 0x1c ;  /* 0x0000000416177c11 */ /* 0x000fe4000f8fe0ff */
[----:B------:R-:W-:Y:S01]  /*03e0*/  LEA.HI R35, R26, UR4, RZ, 0x1c ;  /* 0x000000041a237c11 */ /* 0x000fe2000f8fe0ff */
[----:B------:R-:W-:-:S02]  /*03f0*/  IMAD R27, R20, 0x4, R27 ;  /* 0x00000004141b7824 */ /* 0x000fc400078e021b */
[C---:B------:R-:W-:Y:S02]  /*0400*/  IMAD R26, R20.reuse, 0x4, R21 ;  /* 0x00000004141a7824 */ /* 0x040fe400078e0215 */
[C---:B------:R-:W-:Y:S02]  /*0410*/  IMAD R33, R20.reuse, 0x4, R23 ;  /* 0x0000000414217824 */ /* 0x040fe400078e0217 */
[----:B------:R-:W-:Y:S01]  /*0420*/  IMAD R36, R20, 0x4, R35 ;  /* 0x0000000414247824 */ /* 0x000fe200078e0223 */
[----:B------:R-:W-:Y:S01]  /*0430*/  LOP3.LUT R32, R24, 0x3fc, RZ, 0xc0, !PT ;  /* 0x000003fc18207812 */ /* 0x000fe200078ec0ff */
[----:B------:R-:W0:Y:S01]  /*0440*/  LDC.64 R34, c[0x0][0x218] ;  /* 0x00008600ff227b82 */ /* 0x000e220000000a00 */
[----:B------:R-:W-:Y:S02]  /*0450*/  LOP3.LUT R29, R29, 0x3c, R24, 0xf8, !PT ;  /* 0x0000003c1d1d7812 */ /* 0x000fe400078ef818 */
[C---:B------:R-:W-:Y:S01]  /*0460*/  LOP3.LUT R24, R32.reuse, 0x400, RZ, 0xfc, !PT ;  /* 0x0000040020187812 */ /* 0x040fe200078efcff */
[----:B------:R-:W-:Y:S01]  /*0470*/  IMAD R25, R32, 0x4, R25 ;  /* 0x0000000420197824 */ /* 0x000fe200078e0219 */
[----:B------:R-:W-:Y:S01]  /*0480*/  ISETP.GE.AND P1, PT, R29, 0x100, PT ;  /* 0x000001001d00780c */ /* 0x000fe20003f26270 */
[----:B--2---:R-:W-:Y:S04]  /*0490*/  STS [R27], R16 ;  /* 0x000000101b007388 */ /* 0x004fe80000000800 */
[----:B------:R-:W-:Y:S04]  /*04a0*/  STS [R26+0x100], R17 ;  /* 0x000100111a007388 */ /* 0x000fe80000000800 */
[----:B------:R-:W-:Y:S04]  /*04b0*/  STS [R33+0x200], R18 ;  /* 0x0002001221007388 */ /* 0x000fe80000000800 */
[----:B------:R-:W-:Y:S04]  /*04c0*/  STS [R36+0x300], R19 ;  /* 0x0003001324007388 */ /* 0x000fe80000000800 */
[----:B---3--:R-:W-:Y:S04]  /*04d0*/  STS [R27+0x40], R12 ;  /* 0x0000400c1b007388 */ /* 0x008fe80000000800 */
[----:B------:R-:W-:Y:S04]  /*04e0*/  STS [R26+0x140], R13 ;  /* 0x0001400d1a007388 */ /* 0x000fe80000000800 */
[----:B------:R-:W-:Y:S04]  /*04f0*/  STS [R33+0x240], R14 ;  /* 0x0002400e21007388 */ /* 0x000fe80000000800 */
[----:B------:R-:W-:Y:S04]  /*0500*/  STS [R36+0x340], R15 ;  /* 0x0003400f24007388 */ /* 0x000fe80000000800 */
[----:B-----5:R-:W-:Y:S04]  /*0510*/  STS [R27+0x80], R8 ;  /* 0x000080081b007388 */ /* 0x020fe80000000800 */
[----:B------:R-:W-:Y:S04]  /*0520*/  STS [R26+0x180], R9 ;  /* 0x000180091a007388 */ /* 0x000fe80000000800 */
[----:B------:R-:W-:Y:S04]  /*0530*/  STS [R33+0x280], R10 ;  /* 0x0002800a21007388 */ /* 0x000fe80000000800 */
[----:B------:R-:W-:Y:S04]  /*0540*/  STS [R36+0x380], R11 ;  /* 0x0003800b24007388 */ /* 0x000fe80000000800 */
[----:B------:R-:W-:Y:S04]  /*0550*/  STS [R27+0xc0], R4 ;  /* 0x0000c0041b007388 */ /* 0x000fe80000000800 */
[----:B------:R1:W-:Y:S04]  /*0560*/  STS [R26+0x1c0], R5 ;  /* 0x0001c0051a007388 */ /* 0x0003e80000000800 */
[----:B------:R-:W-:Y:S04]  /*0570*/  STS [R33+0x2c0], R6 ;  /* 0x0002c00621007388 */ /* 0x000fe80000000800 */
[----:B------:R0:W-:Y:S01]  /*0580*/  STS [R36+0x3c0], R7 ;  /* 0x0003c00724007388 */ /* 0x0001e20000000800 */
[----:B------:R-:W-:Y:S01]  /*0590*/  BAR.SYNC.DEFER_BLOCKING 0x0 ;  /* 0x0000000000007b1d */ /* 0x000fe20000010000 */
[----:B-1----:R-:W-:-:S04]  /*05a0*/  SHF.R.U32.HI R26, RZ, 0x4, R24 ;  /* 0x00000004ff1a7819 */ /* 0x002fc80000011618 */
[----:B------:R-:W-:Y:S02]  /*05b0*/  LOP3.LUT R26, R26, 0x7c, RZ, 0xc0, !PT ;  /* 0x0000007c1a1a7812 */ /* 0x000fe400078ec0ff */
[----:B------:R-:W-:-:S03]  /*05c0*/  LOP3.LUT R24, R31, R30, RZ, 0xfc, !PT ;  /* 0x0000001e1f187212 */ /* 0x000fc600078efcff */
[----:B------:R-:W-:Y:S01]  /*05d0*/  VIADD R27, R26, UR4 ;  /* 0x000000041a1b7c36 */ /* 0x000fe20008000000 */
[----:B------:R-:W-:Y:S04]  /*05e0*/  LDS R20, [R25] ;  /* 0x0000000019147984 */ /* 0x000fe80000000800 */
[----:B------:R-:W-:Y:S04]  /*05f0*/  LDS R21, [R25+0x4] ;  /* 0x0000040019157984 */ /* 0x000fe80000000800 */
[----:B------:R-:W-:Y:S04]  /*0600*/  LDS R22, [R25+0x8] ;  /* 0x0000080019167984 */ /* 0x000fe80000000800 */
[----:B------:R-:W1:Y:S01]  /*0610*/  LDS R23, [R25+0xc] ;  /* 0x00000c0019177984 */ /* 0x000e620000000800 */
[----:B------:R-:W-:Y:S01]  /*0620*/  IMAD R27, R32, 0x4, R27 ;  /* 0x00000004201b7824 */ /* 0x000fe200078e021b */
[C---:B------:R-:W-:Y:S01]  /*0630*/  ISETP.LT.AND P5, PT, R24.reuse, 0x200, !P1 ;  /* 0x000002001800780c */ /* 0x040fe20004fa1270 */
[----:B------:R-:W-:-:S03]  /*0640*/  IMAD R37, R24, 0x100, R29 ;  /* 0x0000010018257824 */ /* 0x000fc600078e021d */
[----:B------:R-:W-:Y:S04]  /*0650*/  LDS R24, [R27+0x1000] ;  /* 0x001000001b187984 */ /* 0x000fe80000000800 */
[----:B------:R-:W-:Y:S04]  /*0660*/  LDS R25, [R27+0x1004] ;  /* 0x001004001b197984 */ /* 0x000fe80000000800 */
[----:B------:R-:W-:Y:S04]  /*0670*/  LDS R26, [R27+0x1008] ;  /* 0x001008001b1a7984 */ /* 0x000fe80000000800 */
[----:B------:R-:W2:Y:S01]  /*0680*/  LDS R27, [R27+0x100c] ;  /* 0x00100c001b1b7984 */ /* 0x000ea20000000800 */
[----:B0-----:R-:W-:Y:S01]  /*0690*/  IMAD.WIDE R36, R37, 0x4, R34 ;  /* 0x0000000425247825 */ /* 0x001fe200078e0222 */
[----:B------:R-:W-:-:S04]  /*06a0*/  LOP3.LUT R33, R32, 0x800, RZ, 0xfc, !PT ;  /* 0x0000080020217812 */ /* 0x000fc800078efcff */
[----:B-1----:R0:W-:Y:S02]  /*06b0*/  @P5 STG.E.128 desc[UR6][R36.64], R20 ;  /* 0x0000001424005986 */ /* 0x0021e4000c101d06 */
[----:B0-----:R-:W-:Y:S02]  /*06c0*/  SHF.R.U32.HI R20, RZ, 0x4, R33 ;  /* 0x00000004ff147819 */ /* 0x001fe40000011621 */
[----:B------:R-:W-:-:S04]  /*06d0*/  LOP3.LUT R33, R31, 0x10, R30, 0xfe, !PT ;  /* 0x000000101f217812 */ /* 0x000fc800078efe1e */
[C---:B------:R-:W-:Y:S01]  /*06e0*/  ISETP.LT.AND P5, PT, R33.reuse, 0x200, !P1 ;  /* 0x000002002100780c */ /* 0x040fe20004fa1270 */
[----:B------:R-:W-:-:S04]  /*06f0*/  IMAD R33, R33, 0x100, R29 ;  /* 0x0000010021217824 */ /* 0x000fc800078e021d */
[----:B------:R-:W-:Y:S01]  /*0700*/  IMAD.WIDE R36, R33, 0x4, R34 ;  /* 0x0000000421247825 */ /* 0x000fe200078e0222 */
[----:B------:R-:W-:Y:S02]  /*0710*/  LOP3.LUT R33, R32, 0xc00, RZ, 0xfc, !PT ;  /* 0x00000c0020217812 */ /* 0x000fe400078efcff */
[----:B------:R-:W-:-:S05]  /*0720*/  LOP3.LUT R20, R20, 0xbc, RZ, 0xc0, !PT ;  /* 0x000000bc14147812 */ /* 0x000fca00078ec0ff */
[----:B--2---:R0:W-:Y:S01]  /*0730*/  @P5 STG.E.128 desc[UR6][R36.64], R24 ;  /* 0x0000001824005986 */ /* 0x0041e2000c101d06 */
[----:B------:R-:W-:-:S04]  /*0740*/  VIADD R21, R20, UR4 ;  /* 0x0000000414157c36 */ /* 0x000fc80008000000 */
[----:B------:R-:W-:-:S05]  /*0750*/  IMAD R23, R32, 0x4, R21 ;  /* 0x0000000420177824 */ /* 0x000fca00078e0215 */
[----:B------:R-:W-:Y:S04]  /*0760*/  LDS R20, [R23+0x2000] ;  /* 0x0020000017147984 */ /* 0x000fe80000000800 */
[----:B------:R-:W-:Y:S01]  /*0770*/  LDS R21, [R23+0x2004] ;  /* 0x0020040017157984 */ /* 0x000fe20000000800 */
[----:B0-----:R-:W-:-:S03]  /*0780*/  SHF.R.U32.HI R24, RZ, 0x4, R33 ;  /* 0x00000004ff187819 */ /* 0x001fc60000011621 */
[----:B------:R-:W-:Y:S01]  /*0790*/  LDS R22, [R23+0x2008] ;  /* 0x0020080017167984 */ /* 0x000fe20000000800 */
[----:B------:R-:W-:-:S03]  /*07a0*/  LOP3.LUT R24, R24, 0xfc, RZ, 0xc0, !PT ;  /* 0x000000fc18187812 */ /* 0x000fc600078ec0ff */
[----:B------:R-:W0:Y:S02]  /*07b0*/  LDS R23, [R23+0x200c] ;  /* 0x00200c0017177984 */ /* 0x000e240000000800 */
[----:B------:R-:W-:-:S04]  /*07c0*/  VIADD R25, R24, UR4 ;  /* 0x0000000418197c36 */ /* 0x000fc80008000000 */
[----:B------:R-:W-:Y:S01]  /*07d0*/  IMAD R27, R32, 0x4, R25 ;  /* 0x00000004201b7824 */ /* 0x000fe200078e0219 */
[----:B------:R-:W-:-:S04]  /*07e0*/  LOP3.LUT R33, R31, 0x20, R30, 0xfe, !PT ;  /* 0x000000201f217812 */ /* 0x000fc800078efe1e */
[----:B------:R-:W-:Y:S04]  /*07f0*/  LDS R24, [R27+0x3000] ;  /* 0x003000001b187984 */ /* 0x000fe80000000800 */
[----:B------:R-:W-:Y:S04]  /*0800*/  LDS R25, [R27+0x3004] ;  /* 0x003004001b197984 */ /* 0x000fe80000000800 */
[----:B------:R-:W-:Y:S04]  /*0810*/  LDS R26, [R27+0x3008] ;  /* 0x003008001b1a7984 */ /* 0x000fe80000000800 */
[----:B------:R-:W1:Y:S01]  /*0820*/  LDS R27, [R27+0x300c] ;  /* 0x00300c001b1b7984 */ /* 0x000e620000000800 */
[C---:B------:R-:W-:Y:S01]  /*0830*/  ISETP.LT.AND P5, PT, R33.reuse, 0x200, !P1 ;  /* 0x000002002100780c */ /* 0x040fe20004fa1270 */
[----:B------:R-:W-:-:S04]  /*0840*/  IMAD R33, R33, 0x100, R29 ;  /* 0x0000010021217824 */ /* 0x000fc800078e021d */
[----:B------:R-:W-:Y:S02]  /*0850*/  IMAD.WIDE R36, R33, 0x4, R34 ;  /* 0x0000000421247825 */ /* 0x000fe400078e0222 */
[----:B------:R-:W2:Y:S01]  /*0860*/  LDC.64 R32, c[0x0][0x220] ;  /* 0x00008800ff207b82 */ /* 0x000ea20000000a00 */
[----:B------:R-:W-:-:S04]  /*0870*/  LOP3.LUT R30, R31, 0x30, R30, 0xfe, !PT ;  /* 0x000000301f1e7812 */ /* 0x000fc800078efe1e */
[C---:B------:R-:W-:Y:S01]  /*0880*/  ISETP.LT.AND P1, PT, R30.reuse, 0x200, !P1 ;  /* 0x000002001e00780c */ /* 0x040fe20004f21270 */
[----:B------:R-:W-:Y:S01]  /*0890*/  IMAD R29, R30, 0x100, R29 ;  /* 0x000001001e1d7824 */ /* 0x000fe200078e021d */
[----:B0-----:R0:W-:Y:S03]  /*08a0*/  @P5 STG.E.128 desc[UR6][R36.64], R20 ;  /* 0x0000001424005986 */ /* 0x0011e6000c101d06 */
[----:B------:R-:W-:-:S04]  /*08b0*/  IMAD.WIDE R34, R29, 0x4, R34 ;  /* 0x000000041d227825 */ /* 0x000fc800078e0222 */
[----:B--2---:R-:W-:-:S04]  /*08c0*/  IMAD.WIDE R30, R0, 0x4, R32 ;  /* 0x00000004001e7825 */ /* 0x004fc800078e0220 */
[----:B0-----:R-:W-:-:S04]  /*08d0*/  IMAD.WIDE R20, R2, 0x4, R32 ;  /* 0x0000000402147825 */ /* 0x001fc800078e0220 */
[--C-:B------:R-:W-:Y:S01]  /*08e0*/  IMAD.WIDE R2, R3, 0x4, R32.reuse ;  /* 0x0000000403027825 */ /* 0x100fe200078e0220 */
[----:B-1----:R0:W-:Y:S04]  /*08f0*/  @P1 STG.E.128 desc[UR6][R34.64], R24 ;  /* 0x0000001822001986 */ /* 0x0021e8000c101d06 */
[----:B------:R0:W-:Y:S04]  /*0900*/  @P2 STG.E.128 desc[UR6][R30.64], R16 ;  /* 0x000000101e002986 */ /* 0x0001e8000c101d06 */
[----:B------:R0:W-:Y:S01]  /*0910*/  @P3 STG.E.128 desc[UR6][R20.64], R12 ;  /* 0x0000000c14003986 */ /* 0x0001e2000c101d06 */
[----:B------:R-:W-:-:S03]  /*0920*/  IMAD.WIDE R28, R28, 0x4, R32 ;  /* 0x000000041c1c7825 */ /* 0x000fc600078e0220 */
[----:B------:R0:W-:Y:S02]  /*0930*/  @P4 STG.E.128 desc[UR6][R2.64], R8 ;  /* 0x0000000802004986 */ /* 0x0001e4000c101d06 */
[----:B0-----:R-:W-:Y:S05]  /*0940*/  @!P0 EXIT ;  /* 0x000000000000894d */ /* 0x001fea0003800000 */
[----:B------:R-:W-:Y:S01]  /*0950*/  STG.E.128 desc[UR6][R28.64], R4 ;  /* 0x000000041c007986 */ /* 0x000fe2000c101d06 */
[----:B------:R-:W-:Y:S05]  /*0960*/  EXIT ;  /* 0x000000000000794d */ /* 0x000fea0003800000 */
.L_x_0:
[----:B------:R-:W-:-:S00]  /*0970*/  BRA `(.L_x_0) ;  /* 0xfffffffc00fc7947 */ /* 0x000fc0000383ffff */
[----:B------:R-:W-:-:S00]  /*0980*/  NOP ;  /* 0x0000000000007918 */ /* 0x000fc00000000000 */
[----:B------:R-:W-:-:S00]  /*0990*/  NOP ;  /* 0x0000000000007918 */ /* 0x000fc00000000000 */
[----:B------:R-:W-:-:S00]  /*09a0*/  NOP ;  /* 0x0000000000007918 */ /* 0x000fc00000000000 */
[----:B------:R-:W-:-:S00]  /*09b0*/  NOP ;  /* 0x0000000000007918 */ /* 0x000fc00000000000 */
[----:B------:R-:W-:-:S00]  /*09c0*/  NOP ;  /* 0x0000000000007918 */ /* 0x000fc00000000000 */
[----:B------:R-:W-:-:S00]  /*09d0*/  NOP ;  /* 0x0000000000007918 */ /* 0x000fc00000000000 */
[----:B------:R-:W-:-:S00]  /*09e0*/  NOP ;  /* 0x0000000000007918 */ /* 0x000fc00000000000 */
[----:B------:R-:W-:-:S00]  /*09f0*/  NOP ;  /* 0x0000000000007918 */ /* 0x000fc00000000000 */
.L_x_1:


//--------------------- .nv.shared.triton_poi_fused_cat_convolution_35 --------------------------
	.section	.nv.shared.triton_poi_fused_cat_convolution_35,"aw",@nobits
	.sectionflags	@""
	.align	16
	.zero		1024


//--------------------- .nv.constant0.triton_poi_fused_cat_convolution_35 --------------------------
	.section	.nv.constant0.triton_poi_fused_cat_convolution_35,"a",@progbits
	.sectionflags	@""
	.align	4
.nv.constant0.triton_poi_fused_cat_convolution_35:
	.zero		560
